//
// Generated by NVIDIA NVVM Compiler
//
// Compiler Build ID: CL-36424714
// Cuda compilation tools, release 13.0, V13.0.88
// Based on NVVM 20.0.0
//

.version 9.0
.target sm_100
.address_size 64

	// .globl	_Z6init_cPf

.visible .entry _Z6init_cPf(
	.param .u64 .ptr .align 1 _Z6init_cPf_param_0
)
{
	.reg .pred 	%p<2>;
	.reg .b32 	%r<7>;
	.reg .b64 	%rd<3>;

	ld.param.u64 	%rd1, [_Z6init_cPf_param_0];
	mov.u32 	%r1, %ctaid.x;
	mov.u32 	%r2, %ntid.x;
	mul.lo.s32 	%r3, %r1, %r2;
	mov.u32 	%r4, %tid.x;
	neg.s32 	%r5, %r4;
	setp.ne.s32 	%p1, %r3, %r5;
	@%p1 bra 	$L__BB0_2;
	cvta.to.global.u64 	%rd2, %rd1;
	mov.b32 	%r6, 0;
	st.global.u32 	[%rd2], %r6;
$L__BB0_2:
	ret;

}
	// .globl	_Z7scalarpPfS_S_
.visible .entry _Z7scalarpPfS_S_(
	.param .u64 .ptr .align 1 _Z7scalarpPfS_S__param_0,
	.param .u64 .ptr .align 1 _Z7scalarpPfS_S__param_1,
	.param .u64 .ptr .align 1 _Z7scalarpPfS_S__param_2
)
{
	.reg .pred 	%p<2>;
	.reg .b32 	%r<5>;
	.reg .b32 	%f<5>;
	.reg .b64 	%rd<10>;

	ld.param.u64 	%rd1, [_Z7scalarpPfS_S__param_0];
	ld.param.u64 	%rd2, [_Z7scalarpPfS_S__param_1];
	ld.param.u64 	%rd3, [_Z7scalarpPfS_S__param_2];
	mov.u32 	%r2, %ctaid.x;
	mov.u32 	%r3, %ntid.x;
	mov.u32 	%r4, %tid.x;
	mad.lo.s32 	%r1, %r2, %r3, %r4;
	setp.gt.s32 	%p1, %r1, 999999;
	@%p1 bra 	$L__BB1_2;
	cvta.to.global.u64 	%rd4, %rd1;
	cvta.to.global.u64 	%rd5, %rd2;
	cvta.to.global.u64 	%rd6, %rd3;
	mul.wide.s32 	%rd7, %r1, 4;
	add.s64 	%rd8, %rd4, %rd7;
	ld.global.f32 	%f1, [%rd8];
	add.s64 	%rd9, %rd5, %rd7;
	ld.global.f32 	%f2, [%rd9];
	mul.f32 	%f3, %f1, %f2;
	atom.global.add.f32 	%f4, [%rd6], %f3;
$L__BB1_2:
	ret;

}


// ===== COMPILED SASS (sm_100) =====

	.target	sm_100

	.elftype	@"ET_EXEC"


//--------------------- .note.nv.tkinfo           --------------------------
	.section	.note.nv.tkinfo,"",@"SHT_NOTE"
	.sectionflags	@"SHF_NOTE_NV_TKINFO"
	.tkinfo
        /*0018*/ 	.word	0x00000002
        /*0030*/ 	.string	""
        /*0030*/ 	.string	"ptxas"
        /*0030*/ 	.string	"Cuda compilation tools, release 13.0, V13.0.88"
        /*0030*/ 	.string	"Build cuda_13.0.r13.0/compiler.36424714_0"
        /*0030*/ 	.string	"-arch sm_100 -m 64 "



//--------------------- .note.nv.cuinfo           --------------------------
	.section	.note.nv.cuinfo,"",@"SHT_NOTE"
	.sectionflags	@"SHF_NOTE_NV_CUINFO"
        /*0018*/ 	.short	0x0002
        /*001a*/ 	.short	0x0064
        /*001c*/ 	.short	0x0082
	.zero		2


//--------------------- .nv.info                  --------------------------
	.section	.nv.info,"",@"SHT_CUDA_INFO"
	.align	4


	//----- nvinfo : EIATTR_REGCOUNT
	.align		4
        /*0000*/ 	.byte	0x04, 0x2f
        /*0002*/ 	.short	(.L_1 - .L_0)
	.align		4
.L_0:
        /*0004*/ 	.word	index@(_Z6init_cPf)
        /*0008*/ 	.word	0x00000006


	//----- nvinfo : EIATTR_FRAME_SIZE
	.align		4
.L_1:
        /*000c*/ 	.byte	0x04, 0x11
        /*000e*/ 	.short	(.L_3 - .L_2)
	.align		4
.L_2:
        /*0010*/ 	.word	index@(_Z6init_cPf)
        /*0014*/ 	.word	0x00000000


	//----- nvinfo : EIATTR_REGCOUNT
	.align		4
.L_3:
        /*0018*/ 	.byte	0x04, 0x2f
        /*001a*/ 	.short	(.L_5 - .L_4)
	.align		4
.L_4:
        /*001c*/ 	.word	index@(_Z7scalarpPfS_S_)
        /*0020*/ 	.word	0x0000000c


	//----- nvinfo : EIATTR_FRAME_SIZE
	.align		4
.L_5:
        /*0024*/ 	.byte	0x04, 0x11
        /*0026*/ 	.short	(.L_7 - .L_6)
	.align		4
.L_6:
        /*0028*/ 	.word	index@(_Z7scalarpPfS_S_)
        /*002c*/ 	.word	0x00000000


	//----- nvinfo : EIATTR_MIN_STACK_SIZE
	.align		4
.L_7:
        /*0030*/ 	.byte	0x04, 0x12
        /*0032*/ 	.short	(.L_9 - .L_8)
	.align		4
.L_8:
        /*0034*/ 	.word	index@(_Z7scalarpPfS_S_)
        /*0038*/ 	.word	0x00000000


	//----- nvinfo : EIATTR_MIN_STACK_SIZE
	.align		4
.L_9:
        /*003c*/ 	.byte	0x04, 0x12
        /*003e*/ 	.short	(.L_11 - .L_10)
	.align		4
.L_10:
        /*0040*/ 	.word	index@(_Z6init_cPf)
        /*0044*/ 	.word	0x00000000
.L_11:


//--------------------- .nv.compat                --------------------------
	.section	.nv.compat,"",@"SHT_CUDA_COMPAT_INFO"
	.align	4
        /*0000*/ 	.byte	0x02, 0x09, 0x00, 0x00, 0x02, 0x02, 0x01, 0x00, 0x02, 0x05, 0x05, 0x00, 0x03, 0x07, 0x01, 0x01
        /*0010*/ 	.byte	0x02, 0x03, 0x00, 0x00, 0x02, 0x06, 0x01, 0x00, 0x04, 0x0b, 0x08, 0x00, 0x09, 0x00, 0x00, 0x00
        /*0020*/ 	.byte	0x00, 0x00, 0x00, 0x00


//--------------------- .nv.info._Z7scalarpPfS_S_ --------------------------
	.section	.nv.info._Z7scalarpPfS_S_,"",@"SHT_CUDA_INFO"
	.sectionflags	@""
	.align	4


	//----- nvinfo : EIATTR_CUDA_API_VERSION
	.align		4
        /*0000*/ 	.byte	0x04, 0x37
        /*0002*/ 	.short	(.L_13 - .L_12)
.L_12:
        /*0004*/ 	.word	0x00000082


	//----- nvinfo : EIATTR_KPARAM_INFO
	.align		4
.L_13:
        /*0008*/ 	.byte	0x04, 0x17
        /*000a*/ 	.short	(.L_15 - .L_14)
.L_14:
        /*000c*/ 	.word	0x00000000
        /*0010*/ 	.short	0x0002
        /*0012*/ 	.short	0x0010
        /*0014*/ 	.byte	0x00, 0xf5, 0x21, 0x00


	//----- nvinfo : EIATTR_KPARAM_INFO
	.align		4
.L_15:
        /*0018*/ 	.byte	0x04, 0x17
        /*001a*/ 	.short	(.L_17 - .L_16)
.L_16:
        /*001c*/ 	.word	0x00000000
        /*0020*/ 	.short	0x0001
        /*0022*/ 	.short	0x0008
        /*0024*/ 	.byte	0x00, 0xf5, 0x21, 0x00


	//----- nvinfo : EIATTR_KPARAM_INFO
	.align		4
.L_17:
        /*0028*/ 	.byte	0x04, 0x17
        /*002a*/ 	.short	(.L_19 - .L_18)
.L_18:
        /*002c*/ 	.word	0x00000000
        /*0030*/ 	.short	0x0000
        /*0032*/ 	.short	0x0000
        /*0034*/ 	.byte	0x00, 0xf5, 0x21, 0x00


	//----- nvinfo : EIATTR_SPARSE_MMA_MASK
	.align		4
.L_19:
        /*0038*/ 	.byte	0x03, 0x50
        /*003a*/ 	.short	0x0000


	//----- nvinfo : EIATTR_MAXREG_COUNT
	.align		4
        /*003c*/ 	.byte	0x03, 0x1b
        /*003e*/ 	.short	0x00ff


	//----- nvinfo : EIATTR_MERCURY_ISA_VERSION
	.align		4
        /*0040*/ 	.byte	0x03, 0x5f
        /*0042*/ 	.short	0x0101


	//----- nvinfo : EIATTR_VRC_CTA_INIT_COUNT
	.align		4
        /*0044*/ 	.byte	0x02, 0x4a
	.zero		1
	.zero		1


	//----- nvinfo : EIATTR_EXIT_INSTR_OFFSETS
	.align		4
        /*0048*/ 	.byte	0x04, 0x1c
        /*004a*/ 	.short	(.L_21 - .L_20)


	//   ....[0]....
.L_20:
        /*004c*/ 	.word	0x00000060


	//   ....[1]....
        /*0050*/ 	.word	0x00000110


	//----- nvinfo : EIATTR_CBANK_PARAM_SIZE
	.align		4
.L_21:
        /*0054*/ 	.byte	0x03, 0x19
        /*0056*/ 	.short	0x0018


	//----- nvinfo : EIATTR_PARAM_CBANK
	.align		4
        /*0058*/ 	.byte	0x04, 0x0a
        /*005a*/ 	.short	(.L_23 - .L_22)
	.align		4
.L_22:
        /*005c*/ 	.word	index@(.nv.constant0._Z7scalarpPfS_S_)
        /*0060*/ 	.short	0x0380
        /*0062*/ 	.short	0x0018


	//----- nvinfo : EIATTR_SW_WAR
	.align		4
.L_23:
        /*0064*/ 	.byte	0x04, 0x36
        /*0066*/ 	.short	(.L_25 - .L_24)
.L_24:
        /*0068*/ 	.word	0x00000008
.L_25:


//--------------------- .nv.info._Z6init_cPf      --------------------------
	.section	.nv.info._Z6init_cPf,"",@"SHT_CUDA_INFO"
	.sectionflags	@""
	.align	4


	//----- nvinfo : EIATTR_CUDA_API_VERSION
	.align		4
        /*0000*/ 	.byte	0x04, 0x37
        /*0002*/ 	.short	(.L_27 - .L_26)
.L_26:
        /*0004*/ 	.word	0x00000082


	//----- nvinfo : EIATTR_KPARAM_INFO
	.align		4
.L_27:
        /*0008*/ 	.byte	0x04, 0x17
        /*000a*/ 	.short	(.L_29 - .L_28)
.L_28:
        /*000c*/ 	.word	0x00000000
        /*0010*/ 	.short	0x0000
        /*0012*/ 	.short	0x0000
        /*0014*/ 	.byte	0x00, 0xf5, 0x21, 0x00


	//----- nvinfo : EIATTR_SPARSE_MMA_MASK
	.align		4
.L_29:
        /*0018*/ 	.byte	0x03, 0x50
        /*001a*/ 	.short	0x0000


	//----- nvinfo : EIATTR_MAXREG_COUNT
	.align		4
        /*001c*/ 	.byte	0x03, 0x1b
        /*001e*/ 	.short	0x00ff


	//----- nvinfo : EIATTR_MERCURY_ISA_VERSION
	.align		4
        /*0020*/ 	.byte	0x03, 0x5f
        /*0022*/ 	.short	0x0101


	//----- nvinfo : EIATTR_VRC_CTA_INIT_COUNT
	.align		4
        /*0024*/ 	.byte	0x02, 0x4a
	.zero		1
	.zero		1


	//----- nvinfo : EIATTR_EXIT_INSTR_OFFSETS
	.align		4
        /*0028*/ 	.byte	0x04, 0x1c
        /*002a*/ 	.short	(.L_31 - .L_30)


	//   ....[0]....
.L_30:
        /*002c*/ 	.word	0x00000070


	//   ....[1]....
        /*0030*/ 	.word	0x000000b0


	//----- nvinfo : EIATTR_CBANK_PARAM_SIZE
	.align		4
.L_31:
        /*0034*/ 	.byte	0x03, 0x19
        /*0036*/ 	.short	0x0008


	//----- nvinfo : EIATTR_PARAM_CBANK
	.align		4
        /*0038*/ 	.byte	0x04, 0x0a
        /*003a*/ 	.short	(.L_33 - .L_32)
	.align		4
.L_32:
        /*003c*/ 	.word	index@(.nv.constant0._Z6init_cPf)
        /*0040*/ 	.short	0x0380
        /*0042*/ 	.short	0x0008


	//----- nvinfo : EIATTR_SW_WAR
	.align		4
.L_33:
        /*0044*/ 	.byte	0x04, 0x36
        /*0046*/ 	.short	(.L_35 - .L_34)
.L_34:
        /*0048*/ 	.word	0x00000008
.L_35:


//--------------------- .nv.callgraph             --------------------------
	.section	.nv.callgraph,"",@"SHT_CUDA_CALLGRAPH"
	.align	4
	.sectionentsize	8
	.align		4
        /*0000*/ 	.word	0x00000000
	.align		4
        /*0004*/ 	.word	0xffffffff
	.align		4
        /*0008*/ 	.word	0x00000000
	.align		4
        /*000c*/ 	.word	0xfffffffe
	.align		4
        /*0010*/ 	.word	0x00000000
	.align		4
        /*0014*/ 	.word	0xfffffffd
	.align		4
        /*0018*/ 	.word	0x00000000
	.align		4
        /*001c*/ 	.word	0xfffffffc


//--------------------- .text._Z7scalarpPfS_S_    --------------------------
	.section	.text._Z7scalarpPfS_S_,"ax",@progbits
	.align	128
        .global         _Z7scalarpPfS_S_
        .type           _Z7scalarpPfS_S_,@function
        .size           _Z7scalarpPfS_S_,(.L_x_2 - _Z7scalarpPfS_S_)
        .other          _Z7scalarpPfS_S_,@"STO_CUDA_ENTRY STV_DEFAULT"
_Z7scalarpPfS_S_:
.text._Z7scalarpPfS_S_:
[----:B------:R-:W-:Y:S01]  /*0000*/  LDC R1, c[0x0][0x37c] ;  /* 0x0000df00ff017b82 */ /* 0x000fe20000000800 */
[----:B------:R-:W0:Y:S07]  /*0010*/  S2R R0, SR_TID.X ;  /* 0x0000000000007919 */ /* 0x000e2e0000002100 */
[----:B------:R-:W0:Y:S08]  /*0020*/  S2UR UR4, SR_CTAID.X ;  /* 0x00000000000479c3 */ /* 0x000e300000002500 */
[----:B------:R-:W0:Y:S02]  /*0030*/  LDC R7, c[0x0][0x360] ;  /* 0x0000d800ff077b82 */ /* 0x000e240000000800 */
[----:B0-----:R-:W-:-:S05]  /*0040*/  IMAD R7, R7, UR4, R0 ;  /* 0x0000000407077c24 */ /* 0x001fca000f8e0200 */
[----:B------:R-:W-:-:S13]  /*0050*/  ISETP.GT.AND P0, PT, R7, 0xf423f, PT ;  /* 0x000f423f0700780c */ /* 0x000fda0003f04270 */
[----:B------:R-:W-:Y:S05]  /*0060*/  @P0 EXIT ;  /* 0x000000000000094d */ /* 0x000fea0003800000 */
[----:B------:R-:W0:Y:S01]  /*0070*/  LDC.64 R2, c[0x0][0x380] ;  /* 0x0000e000ff027b82 */ /* 0x000e220000000a00 */
[----:B------:R-:W1:Y:S07]  /*0080*/  LDCU.64 UR4, c[0x0][0x358] ;  /* 0x00006b00ff0477ac */ /* 0x000e6e0008000a00 */
[----:B------:R-:W2:Y:S01]  /*0090*/  LDC.64 R4, c[0x0][0x388] ;  /* 0x0000e200ff047b82 */ /* 0x000ea20000000a00 */
[----:B0-----:R-:W-:-:S06]  /*00a0*/  IMAD.WIDE R2, R7, 0x4, R2 ;  /* 0x0000000407027825 */ /* 0x001fcc00078e0202 */
[----:B-1----:R-:W3:Y:S01]  /*00b0*/  LDG.E R2, desc[UR4][R2.64] ;  /* 0x0000000402027981 */ /* 0x002ee2000c1e1900 */
[----:B--2---:R-:W-:-:S06]  /*00c0*/  IMAD.WIDE R4, R7, 0x4, R4 ;  /* 0x0000000407047825 */ /* 0x004fcc00078e0204 */
[----:B------:R-:W3:Y:S01]  /*00d0*/  LDG.E R5, desc[UR4][R4.64] ;  /* 0x0000000404057981 */ /* 0x000ee2000c1e1900 */
[----:B------:R-:W0:Y:S01]  /*00e0*/  LDC.64 R6, c[0x0][0x390] ;  /* 0x0000e400ff067b82 */ /* 0x000e220000000a00 */
[----:B---3--:R-:W-:-:S05]  /*00f0*/  FMUL R9, R2, R5 ;  /* 0x0000000502097220 */ /* 0x008fca0000400000 */
[----:B0-----:R-:W-:Y:S01]  /*0100*/  REDG.E.ADD.F32.FTZ.RN.STRONG.GPU desc[UR4][R6.64], R9 ;  /* 0x00000009060079a6 */ /* 0x001fe2000c12f304 */
[----:B------:R-:W-:Y:S05]  /*0110*/  EXIT ;  /* 0x000000000000794d */ /* 0x000fea0003800000 */
.L_x_0:
[----:B------:R-:W-:-:S00]  /*0120*/  BRA `(.L_x_0) ;  /* 0xfffffffc00fc7947 */ /* 0x000fc0000383ffff */
[----:B------:R-:W-:-:S00]  /*0130*/  NOP ;  /* 0x0000000000007918 */ /* 0x000fc00000000000 */
        /* <DEDUP_REMOVED lines=12> */
.L_x_2:


//--------------------- .text._Z6init_cPf         --------------------------
	.section	.text._Z6init_cPf,"ax",@progbits
	.align	128
        .global         _Z6init_cPf
        .type           _Z6init_cPf,@function
        .size           _Z6init_cPf,(.L_x_3 - _Z6init_cPf)
        .other          _Z6init_cPf,@"STO_CUDA_ENTRY STV_DEFAULT"
_Z6init_cPf:
.text._Z6init_cPf:
[----:B------:R-:W-:Y:S01]  /*0000*/  LDC R1, c[0x0][0x37c] ;  /* 0x0000df00ff017b82 */ /* 0x000fe20000000800 */
[----:B------:R-:W0:Y:S07]  /*0010*/  S2R R0, SR_TID.X ;  /* 0x0000000000007919 */ /* 0x000e2e0000002100 */
[----:B------:R-:W1:Y:S01]  /*0020*/  S2UR UR4, SR_CTAID.X ;  /* 0x00000000000479c3 */ /* 0x000e620000002500 */
[----:B------:R-:W1:Y:S02]  /*0030*/  LDCU UR5, c[0x0][0x360] ;  /* 0x00006c00ff0577ac */ /* 0x000e640008000800 */
[----:B-1----:R-:W-:Y:S01]  /*0040*/  UIMAD UR4, UR4, UR5, URZ ;  /* 0x00000005040472a4 */ /* 0x002fe2000f8e02ff */
[----:B0-----:R-:W-:-:S05]  /*0050*/  IADD3 R0, PT, PT, -R0, RZ, RZ ;  /* 0x000000ff00007210 */ /* 0x001fca0007ffe1ff */
[----:B------:R-:W-:-:S13]  /*0060*/  ISETP.NE.AND P0, PT, R0, UR4, PT ;  /* 0x0000000400007c0c */ /* 0x000fda000bf05270 */
[----:B------:R-:W-:Y:S05]  /*0070*/  @P0 EXIT ;  /* 0x000000000000094d */ /* 0x000fea0003800000 */
[----:B------:R-:W0:Y:S01]  /*0080*/  LDC.64 R2, c[0x0][0x380] ;  /* 0x0000e000ff027b82 */ /* 0x000e220000000a00 */
[----:B------:R-:W0:Y:S02]  /*0090*/  LDCU.64 UR4, c[0x0][0x358] ;  /* 0x00006b00ff0477ac */ /* 0x000e240008000a00 */
[----:B0-----:R-:W-:Y:S01]  /*00a0*/  STG.E desc[UR4][R2.64], RZ ;  /* 0x000000ff02007986 */ /* 0x001fe2000c101904 */
[----:B------:R-:W-:Y:S05]  /*00b0*/  EXIT ;  /* 0x000000000000794d */ /* 0x000fea0003800000 */
.L_x_1:
        /* <DEDUP_REMOVED lines=12> */
.L_x_3:


//--------------------- .nv.shared.reserved.0     --------------------------
	.section	.nv.shared.reserved.0,"aw",@nobits
	.weak		__nv_reservedSMEM_offset_0_alias
	.size		__nv_reservedSMEM_offset_0_alias, 0, 64
	.other		__nv_reservedSMEM_offset_0_alias,@"STO_CUDA_RESERVED_SHARED STV_DEFAULT"
__nv_reservedSMEM_offset_0_alias:
	.zero		0
	.zero		64


//--------------------- .nv.constant0._Z7scalarpPfS_S_ --------------------------
	.section	.nv.constant0._Z7scalarpPfS_S_,"a",@progbits
	.sectionflags	@""
	.align	4
.nv.constant0._Z7scalarpPfS_S_:
	.zero		920


//--------------------- .nv.constant0._Z6init_cPf --------------------------
	.section	.nv.constant0._Z6init_cPf,"a",@progbits
	.sectionflags	@""
	.align	4
.nv.constant0._Z6init_cPf:
	.zero		904


//--------------------- SYMBOLS --------------------------

	.type		.nv.reservedSmem.offset0,@object
	.size		.nv.reservedSmem.offset0,0x4
